//
// Generated by NVIDIA NVVM Compiler
//
// Compiler Build ID: CL-36424714
// Cuda compilation tools, release 13.0, V13.0.88
// Based on NVVM 20.0.0
//

.version 9.0
.target sm_100
.address_size 64

	// .globl	fused_add
.extern .func  (.param .b32 func_retval0) vprintf
(
	.param .b64 vprintf_param_0,
	.param .b64 vprintf_param_1
)
;
.global .align 1 .b8 $str[36] = {61, 61, 61, 61, 61, 61, 61, 61, 61, 61, 61, 61, 32, 100, 111, 117, 98, 108, 101, 32, 118, 32, 61, 61, 61, 61, 61, 61, 61, 61, 61, 61, 61, 61, 10};

.visible .entry fused_add(
	.param .u64 .ptr .align 1 fused_add_param_0,
	.param .u64 .ptr .align 1 fused_add_param_1
)
{
	.reg .pred 	%p<2>;
	.reg .b16 	%rs<2>;
	.reg .b32 	%r<5>;
	.reg .b32 	%f<2>;
	.reg .b64 	%rd<13>;
	.reg .b64 	%fd<3>;

	ld.param.u64 	%rd2, [fused_add_param_0];
	ld.param.u64 	%rd3, [fused_add_param_1];
	mov.u32 	%r1, %tid.x;
	cvt.u64.u32 	%rd4, %r1;
	mov.u32 	%r2, %ctaid.x;
	mul.wide.u32 	%rd5, %r2, 512;
	add.s64 	%rd1, %rd5, %rd4;
	setp.gt.u64 	%p1, %rd1, 1;
	@%p1 bra 	$L__BB0_2;
	cvta.to.global.u64 	%rd6, %rd2;
	cvta.to.global.u64 	%rd7, %rd3;
	add.s64 	%rd8, %rd6, %rd1;
	ld.global.s8 	%rs1, [%rd8];
	cvt.rn.f64.s16 	%fd1, %rs1;
	mov.u64 	%rd9, $str;
	cvta.global.u64 	%rd10, %rd9;
	{ // callseq 0, 0
	.param .b64 param0;
	st.param.b64 	[param0], %rd10;
	.param .b64 param1;
	st.param.b64 	[param1], 0;
	.param .b32 retval0;
	call.uni (retval0), 
	vprintf, 
	(
	param0, 
	param1
	);
	ld.param.b32 	%r3, [retval0];
	} // callseq 0
	add.f64 	%fd2, %fd1, 0d3FF8000000000000;
	cvt.rn.f32.f64 	%f1, %fd2;
	shl.b64 	%rd11, %rd1, 2;
	add.s64 	%rd12, %rd7, %rd11;
	st.global.f32 	[%rd12], %f1;
$L__BB0_2:
	ret;

}


// ===== COMPILED SASS (sm_100) =====

	.target	sm_100

	.elftype	@"ET_EXEC"


//--------------------- .note.nv.tkinfo           --------------------------
	.section	.note.nv.tkinfo,"",@"SHT_NOTE"
	.sectionflags	@"SHF_NOTE_NV_TKINFO"
	.tkinfo
        /*0018*/ 	.word	0x00000002
        /*0030*/ 	.string	""
        /*0030*/ 	.string	"ptxas"
        /*0030*/ 	.string	"Cuda compilation tools, release 13.0, V13.0.88"
        /*0030*/ 	.string	"Build cuda_13.0.r13.0/compiler.36424714_0"
        /*0030*/ 	.string	"-arch sm_100 -m 64 "



//--------------------- .note.nv.cuinfo           --------------------------
	.section	.note.nv.cuinfo,"",@"SHT_NOTE"
	.sectionflags	@"SHF_NOTE_NV_CUINFO"
        /*0018*/ 	.short	0x0002
        /*001a*/ 	.short	0x0064
        /*001c*/ 	.short	0x0082
	.zero		2


//--------------------- .nv.info                  --------------------------
	.section	.nv.info,"",@"SHT_CUDA_INFO"
	.align	4


	//----- nvinfo : EIATTR_REGCOUNT
	.align		4
        /*0000*/ 	.byte	0x04, 0x2f
        /*0002*/ 	.short	(.L_2 - .L_1)
	.align		4
.L_1:
        /*0004*/ 	.word	index@(fused_add)
        /*0008*/ 	.word	0x00000018


	//----- nvinfo : EIATTR_FRAME_SIZE
	.align		4
.L_2:
        /*000c*/ 	.byte	0x04, 0x11
        /*000e*/ 	.short	(.L_4 - .L_3)
	.align		4
.L_3:
        /*0010*/ 	.word	index@(fused_add)
        /*0014*/ 	.word	0x00000000


	//----- nvinfo : EIATTR_MIN_STACK_SIZE
	.align		4
.L_4:
        /*0018*/ 	.byte	0x04, 0x12
        /*001a*/ 	.short	(.L_6 - .L_5)
	.align		4
.L_5:
        /*001c*/ 	.word	index@(fused_add)
        /*0020*/ 	.word	0x00000000
.L_6:


//--------------------- .nv.compat                --------------------------
	.section	.nv.compat,"",@"SHT_CUDA_COMPAT_INFO"
	.align	4
        /*0000*/ 	.byte	0x02, 0x09, 0x00, 0x00, 0x02, 0x02, 0x01, 0x00, 0x02, 0x05, 0x05, 0x00, 0x03, 0x07, 0x01, 0x01
        /*0010*/ 	.byte	0x02, 0x03, 0x00, 0x00, 0x02, 0x06, 0x01, 0x00, 0x04, 0x0b, 0x08, 0x00, 0x01, 0x00, 0x00, 0x00
        /*0020*/ 	.byte	0x00, 0x00, 0x00, 0x00


//--------------------- .nv.info.fused_add        --------------------------
	.section	.nv.info.fused_add,"",@"SHT_CUDA_INFO"
	.sectionflags	@""
	.align	4


	//----- nvinfo : EIATTR_CUDA_API_VERSION
	.align		4
        /*0000*/ 	.byte	0x04, 0x37
        /*0002*/ 	.short	(.L_8 - .L_7)
.L_7:
        /*0004*/ 	.word	0x00000082


	//----- nvinfo : EIATTR_KPARAM_INFO
	.align		4
.L_8:
        /*0008*/ 	.byte	0x04, 0x17
        /*000a*/ 	.short	(.L_10 - .L_9)
.L_9:
        /*000c*/ 	.word	0x00000000
        /*0010*/ 	.short	0x0001
        /*0012*/ 	.short	0x0008
        /*0014*/ 	.byte	0x00, 0xf5, 0x21, 0x00


	//----- nvinfo : EIATTR_KPARAM_INFO
	.align		4
.L_10:
        /*0018*/ 	.byte	0x04, 0x17
        /*001a*/ 	.short	(.L_12 - .L_11)
.L_11:
        /*001c*/ 	.word	0x00000000
        /*0020*/ 	.short	0x0000
        /*0022*/ 	.short	0x0000
        /*0024*/ 	.byte	0x00, 0xf5, 0x21, 0x00


	//----- nvinfo : EIATTR_SPARSE_MMA_MASK
	.align		4
.L_12:
        /*0028*/ 	.byte	0x03, 0x50
        /*002a*/ 	.short	0x0000


	//----- nvinfo : EIATTR_MAXREG_COUNT
	.align		4
        /*002c*/ 	.byte	0x03, 0x1b
        /*002e*/ 	.short	0x00ff


	//----- nvinfo : EIATTR_EXTERNS
	.align		4
        /*0030*/ 	.byte	0x04, 0x0f
        /*0032*/ 	.short	(.L_14 - .L_13)


	//   ....[0]....
	.align		4
.L_13:
        /*0034*/ 	.word	index@(vprintf)


	//----- nvinfo : EIATTR_MERCURY_ISA_VERSION
	.align		4
.L_14:
        /*0038*/ 	.byte	0x03, 0x5f
        /*003a*/ 	.short	0x0101


	//----- nvinfo : EIATTR_VRC_CTA_INIT_COUNT
	.align		4
        /*003c*/ 	.byte	0x02, 0x4a
	.zero		1
	.zero		1


	//----- nvinfo : EIATTR_SYSCALL_OFFSETS
	.align		4
        /*0040*/ 	.byte	0x04, 0x46
        /*0042*/ 	.short	(.L_16 - .L_15)


	//   ....[0]....
.L_15:
        /*0044*/ 	.word	0x00000150


	//----- nvinfo : EIATTR_EXIT_INSTR_OFFSETS
	.align		4
.L_16:
        /*0048*/ 	.byte	0x04, 0x1c
        /*004a*/ 	.short	(.L_18 - .L_17)


	//   ....[0]....
.L_17:
        /*004c*/ 	.word	0x00000070


	//   ....[1]....
        /*0050*/ 	.word	0x000001c0


	//----- nvinfo : EIATTR_CRS_STACK_SIZE
	.align		4
.L_18:
        /*0054*/ 	.byte	0x04, 0x1e
        /*0056*/ 	.short	(.L_20 - .L_19)
.L_19:
        /*0058*/ 	.word	0x00000000


	//----- nvinfo : EIATTR_CBANK_PARAM_SIZE
	.align		4
.L_20:
        /*005c*/ 	.byte	0x03, 0x19
        /*005e*/ 	.short	0x0010


	//----- nvinfo : EIATTR_PARAM_CBANK
	.align		4
        /*0060*/ 	.byte	0x04, 0x0a
        /*0062*/ 	.short	(.L_22 - .L_21)
	.align		4
.L_21:
        /*0064*/ 	.word	index@(.nv.constant0.fused_add)
        /*0068*/ 	.short	0x0380
        /*006a*/ 	.short	0x0010


	//----- nvinfo : EIATTR_SW_WAR
	.align		4
.L_22:
        /*006c*/ 	.byte	0x04, 0x36
        /*006e*/ 	.short	(.L_24 - .L_23)
.L_23:
        /*0070*/ 	.word	0x00000008
.L_24:


//--------------------- .nv.callgraph             --------------------------
	.section	.nv.callgraph,"",@"SHT_CUDA_CALLGRAPH"
	.align	4
	.sectionentsize	8
	.align		4
        /*0000*/ 	.word	0x00000000
	.align		4
        /*0004*/ 	.word	0xffffffff
	.align		4
        /*0008*/ 	.word	index@(fused_add)
	.align		4
        /*000c*/ 	.word	index@(vprintf)
	.align		4
        /*0010*/ 	.word	0x00000000
	.align		4
        /*0014*/ 	.word	0xfffffffe
	.align		4
        /*0018*/ 	.word	0x00000000
	.align		4
        /*001c*/ 	.word	0xfffffffd
	.align		4
        /*0020*/ 	.word	0x00000000
	.align		4
        /*0024*/ 	.word	0xfffffffc


//--------------------- .nv.constant4             --------------------------
	.section	.nv.constant4,"a",@progbits
	.align	8
	.align		8
.nv.constant4:
        /*0000*/ 	.dword	vprintf
	.align		8
        /*0008*/ 	.dword	$str


//--------------------- .text.fused_add           --------------------------
	.section	.text.fused_add,"ax",@progbits
	.align	128
        .global         fused_add
        .type           fused_add,@function
        .size           fused_add,(.L_x_2 - fused_add)
        .other          fused_add,@"STO_CUDA_ENTRY STV_DEFAULT"
fused_add:
.text.fused_add:
[----:B------:R-:W0:Y:S01]  /*0000*/  LDC R1, c[0x0][0x37c] ;  /* 0x0000df00ff017b82 */ /* 0x000e220000000800 */
[----:B------:R-:W1:Y:S01]  /*0010*/  S2R R3, SR_CTAID.X ;  /* 0x0000000000037919 */ /* 0x000e620000002500 */
[----:B------:R-:W-:Y:S01]  /*0020*/  IMAD.MOV.U32 R19, RZ, RZ, RZ ;  /* 0x000000ffff137224 */ /* 0x000fe200078e00ff */
[----:B------:R-:W1:Y:S02]  /*0030*/  S2R R18, SR_TID.X ;  /* 0x0000000000127919 */ /* 0x000e640000002100 */
[----:B-1----:R-:W-:-:S03]  /*0040*/  IMAD.WIDE.U32 R18, R3, 0x200, R18 ;  /* 0x0000020003127825 */ /* 0x002fc600078e0012 */
[----:B------:R-:W-:-:S04]  /*0050*/  ISETP.GT.U32.AND P0, PT, R18, 0x1, PT ;  /* 0x000000011200780c */ /* 0x000fc80003f04070 */
[----:B------:R-:W-:-:S13]  /*0060*/  ISETP.GT.U32.AND.EX P0, PT, R19, RZ, PT, P0 ;  /* 0x000000ff1300720c */ /* 0x000fda0003f04100 */
[----:B0-----:R-:W-:Y:S05]  /*0070*/  @P0 EXIT ;  /* 0x000000000000094d */ /* 0x001fea0003800000 */
[----:B------:R-:W0:Y:S01]  /*0080*/  LDCU.64 UR4, c[0x0][0x380] ;  /* 0x00007000ff0477ac */ /* 0x000e220008000a00 */
[----:B------:R-:W1:Y:S01]  /*0090*/  LDCU.64 UR36, c[0x0][0x358] ;  /* 0x00006b00ff2477ac */ /* 0x000e620008000a00 */
[----:B0-----:R-:W-:-:S04]  /*00a0*/  IADD3 R8, P0, PT, R18, UR4, RZ ;  /* 0x0000000412087c10 */ /* 0x001fc8000ff1e0ff */
[----:B------:R-:W-:Y:S01]  /*00b0*/  IADD3.X R9, PT, PT, R19, UR5, RZ, P0, !PT ;  /* 0x0000000513097c10 */ /* 0x000fe200087fe4ff */
[----:B------:R-:W0:Y:S04]  /*00c0*/  LDCU.64 UR4, c[0x4][0x8] ;  /* 0x01000100ff0477ac */ /* 0x000e280008000a00 */
[----:B-1----:R-:W2:Y:S01]  /*00d0*/  LDG.E.S8 R16, desc[UR36][R8.64] ;  /* 0x0000002408107981 */ /* 0x002ea2000c1e1300 */
[----:B------:R-:W-:Y:S02]  /*00e0*/  MOV R0, 0x0 ;  /* 0x0000000000007802 */ /* 0x000fe40000000f00 */
[----:B------:R-:W-:Y:S02]  /*00f0*/  CS2R R6, SRZ ;  /* 0x0000000000067805 */ /* 0x000fe4000001ff00 */
[----:B------:R1:W3:Y:S01]  /*0100*/  LDC.64 R2, c[0x4][R0] ;  /* 0x0100000000027b82 */ /* 0x0002e20000000a00 */
[----:B0-----:R-:W-:-:S02]  /*0110*/  IMAD.U32 R4, RZ, RZ, UR4 ;  /* 0x00000004ff047e24 */ /* 0x001fc4000f8e00ff */
[----:B------:R-:W-:Y:S01]  /*0120*/  IMAD.U32 R5, RZ, RZ, UR5 ;  /* 0x00000005ff057e24 */ /* 0x000fe2000f8e00ff */
[----:B-123--:R-:W0:Y:S06]  /*0130*/  I2F.F64.S16 R16, R16 ;  /* 0x0000001000107312 */ /* 0x00ee2c0000101c00 */
[----:B------:R-:W-:-:S07]  /*0140*/  LEPC R20, `(.L_x_0) ;  /* 0x000000001014794e */ /* 0x000fce0000000000 */
[----:B0-----:R-:W-:Y:S05]  /*0150*/  CALL.ABS.NOINC R2 ;  /* 0x0000000002007343 */ /* 0x001fea0003c00000 */
.L_x_0:
[----:B------:R-:W0:Y:S01]  /*0160*/  LDCU.64 UR4, c[0x0][0x388] ;  /* 0x00007100ff0477ac */ /* 0x000e220008000a00 */
[----:B------:R-:W-:-:S10]  /*0170*/  DADD R16, R16, 1.5 ;  /* 0x3ff8000010107429 */ /* 0x000fd40000000000 */
[----:B------:R-:W1:Y:S01]  /*0180*/  F2F.F32.F64 R17, R16 ;  /* 0x0000001000117310 */ /* 0x000e620000301000 */
[----:B0-----:R-:W-:-:S04]  /*0190*/  LEA R2, P0, R18, UR4, 0x2 ;  /* 0x0000000412027c11 */ /* 0x001fc8000f8010ff */
[----:B------:R-:W-:-:S05]  /*01a0*/  LEA.HI.X R3, R18, UR5, R19, 0x2, P0 ;  /* 0x0000000512037c11 */ /* 0x000fca00080f1413 */
[----:B-1----:R-:W-:Y:S01]  /*01b0*/  STG.E desc[UR36][R2.64], R17 ;  /* 0x0000001102007986 */ /* 0x002fe2000c101924 */
[----:B------:R-:W-:Y:S05]  /*01c0*/  EXIT ;  /* 0x000000000000794d */ /* 0x000fea0003800000 */
.L_x_1:
[----:B------:R-:W-:-:S00]  /*01d0*/  BRA `(.L_x_1) ;  /* 0xfffffffc00fc7947 */ /* 0x000fc0000383ffff */
[----:B------:R-:W-:-:S00]  /*01e0*/  NOP ;  /* 0x0000000000007918 */ /* 0x000fc00000000000 */
        /* <DEDUP_REMOVED lines=9> */
.L_x_2:


//--------------------- .nv.global.init           --------------------------
	.section	.nv.global.init,"aw",@progbits
.nv.global.init:
	.type		$str,@object
	.size		$str,(.L_0 - $str)
$str:
        /*0000*/ 	.byte	0x3d, 0x3d, 0x3d, 0x3d, 0x3d, 0x3d, 0x3d, 0x3d, 0x3d, 0x3d, 0x3d, 0x3d, 0x20, 0x64, 0x6f, 0x75
        /*0010*/ 	.byte	0x62, 0x6c, 0x65, 0x20, 0x76, 0x20, 0x3d, 0x3d, 0x3d, 0x3d, 0x3d, 0x3d, 0x3d, 0x3d, 0x3d, 0x3d
        /*0020*/ 	.byte	0x3d, 0x3d, 0x0a, 0x00
.L_0:


//--------------------- .nv.shared.reserved.0     --------------------------
	.section	.nv.shared.reserved.0,"aw",@nobits
	.weak		__nv_reservedSMEM_offset_0_alias
	.size		__nv_reservedSMEM_offset_0_alias, 0, 64
	.other		__nv_reservedSMEM_offset_0_alias,@"STO_CUDA_RESERVED_SHARED STV_DEFAULT"
__nv_reservedSMEM_offset_0_alias:
	.zero		0
	.zero		64


//--------------------- .nv.constant0.fused_add   --------------------------
	.section	.nv.constant0.fused_add,"a",@progbits
	.sectionflags	@""
	.align	4
.nv.constant0.fused_add:
	.zero		912


//--------------------- SYMBOLS --------------------------

	.type		.nv.reservedSmem.offset0,@object
	.size		.nv.reservedSmem.offset0,0x4
	.type		vprintf,@function
